	.headerflags	@"EF_CUDA_TEXMODE_UNIFIED EF_CUDA_64BIT_ADDRESS EF_CUDA_ACCELERATORS EF_CUDA_SM90 EF_CUDA_VIRTUAL_SM(EF_CUDA_SM90)"
	.elftype	@"ET_EXEC"


//--------------------- .nv.info                  --------------------------
	.section	.nv.info,"",@"SHT_CUDA_INFO"
	.align	4


	//----- nvinfo : EIATTR_REGCOUNT
	.align		4
        /*0000*/ 	.byte	0x04, 0x2f
        /*0002*/ 	.short	(.L_2 - .L_1)
	.align		4
.L_1:
        /*0004*/ 	.word	index@(triton_)
        /*0008*/ 	.word	0x00000030


	//----- nvinfo : EIATTR_MIN_STACK_SIZE
	.align		4
.L_2:
        /*000c*/ 	.byte	0x04, 0x12
        /*000e*/ 	.short	(.L_4 - .L_3)
	.align		4
.L_3:
        /*0010*/ 	.word	index@(triton_)
        /*0014*/ 	.word	0x00000000


	//----- nvinfo : EIATTR_FRAME_SIZE
	.align		4
.L_4:
        /*0018*/ 	.byte	0x04, 0x11
        /*001a*/ 	.short	(.L_6 - .L_5)
	.align		4
.L_5:
        /*001c*/ 	.word	index@(triton_)
        /*0020*/ 	.word	0x00000000


	//----- nvinfo : EIATTR_MIN_STACK_SIZE
	.align		4
.L_6:
        /*0024*/ 	.byte	0x04, 0x12
        /*0026*/ 	.short	(.L_8 - .L_7)
	.align		4
.L_7:
        /*0028*/ 	.word	index@(triton_)
        /*002c*/ 	.word	0x00000000
.L_8:


//--------------------- .nv.info.triton_          --------------------------
	.section	.nv.info.triton_,"",@"SHT_CUDA_INFO"
	.sectionflags	@""
	.align	4


	//----- nvinfo : EIATTR_CUDA_API_VERSION
	.align		4
        /*0000*/ 	.byte	0x04, 0x37
        /*0002*/ 	.short	(.L_10 - .L_9)
.L_9:
        /*0004*/ 	.word	0x0000007c


	//----- nvinfo : EIATTR_KPARAM_INFO
	.align		4
.L_10:
        /*0008*/ 	.byte	0x04, 0x17
        /*000a*/ 	.short	(.L_12 - .L_11)
.L_11:
        /*000c*/ 	.word	0x00000000
        /*0010*/ 	.short	0x0007
        /*0012*/ 	.short	0x0034
        /*0014*/ 	.byte	0x00, 0xf0, 0x11, 0x00


	//----- nvinfo : EIATTR_KPARAM_INFO
	.align		4
.L_12:
        /*0018*/ 	.byte	0x04, 0x17
        /*001a*/ 	.short	(.L_14 - .L_13)
.L_13:
        /*001c*/ 	.word	0x00000000
        /*0020*/ 	.short	0x0006
        /*0022*/ 	.short	0x0030
        /*0024*/ 	.byte	0x00, 0xf0, 0x11, 0x00


	//----- nvinfo : EIATTR_KPARAM_INFO
	.align		4
.L_14:
        /*0028*/ 	.byte	0x04, 0x17
        /*002a*/ 	.short	(.L_16 - .L_15)
.L_15:
        /*002c*/ 	.word	0x00000000
        /*0030*/ 	.short	0x0005
        /*0032*/ 	.short	0x0028
        /*0034*/ 	.byte	0x00, 0xf0, 0x21, 0x00


	//----- nvinfo : EIATTR_KPARAM_INFO
	.align		4
.L_16:
        /*0038*/ 	.byte	0x04, 0x17
        /*003a*/ 	.short	(.L_18 - .L_17)
.L_17:
        /*003c*/ 	.word	0x00000000
        /*0040*/ 	.short	0x0004
        /*0042*/ 	.short	0x0020
        /*0044*/ 	.byte	0x00, 0xf0, 0x21, 0x00


	//----- nvinfo : EIATTR_KPARAM_INFO
	.align		4
.L_18:
        /*0048*/ 	.byte	0x04, 0x17
        /*004a*/ 	.short	(.L_20 - .L_19)
.L_19:
        /*004c*/ 	.word	0x00000000
        /*0050*/ 	.short	0x0003
        /*0052*/ 	.short	0x0018
        /*0054*/ 	.byte	0x00, 0xf0, 0x21, 0x00


	//----- nvinfo : EIATTR_KPARAM_INFO
	.align		4
.L_20:
        /*0058*/ 	.byte	0x04, 0x17
        /*005a*/ 	.short	(.L_22 - .L_21)
.L_21:
        /*005c*/ 	.word	0x00000000
        /*0060*/ 	.short	0x0002
        /*0062*/ 	.short	0x0010
        /*0064*/ 	.byte	0x00, 0xf0, 0x21, 0x00


	//----- nvinfo : EIATTR_KPARAM_INFO
	.align		4
.L_22:
        /*0068*/ 	.byte	0x04, 0x17
        /*006a*/ 	.short	(.L_24 - .L_23)
.L_23:
        /*006c*/ 	.word	0x00000000
        /*0070*/ 	.short	0x0001
        /*0072*/ 	.short	0x0008
        /*0074*/ 	.byte	0x00, 0xf0, 0x21, 0x00


	//----- nvinfo : EIATTR_KPARAM_INFO
	.align		4
.L_24:
        /*0078*/ 	.byte	0x04, 0x17
        /*007a*/ 	.short	(.L_26 - .L_25)
.L_25:
        /*007c*/ 	.word	0x00000000
        /*0080*/ 	.short	0x0000
        /*0082*/ 	.short	0x0000
        /*0084*/ 	.byte	0x00, 0xf0, 0x21, 0x00


	//----- nvinfo : EIATTR_SPARSE_MMA_MASK
	.align		4
.L_26:
        /*0088*/ 	.byte	0x03, 0x50
        /*008a*/ 	.short	0x0000


	//----- nvinfo : EIATTR_MAXREG_COUNT
	.align		4
        /*008c*/ 	.byte	0x03, 0x1b
        /*008e*/ 	.short	0x00ff


	//----- nvinfo : EIATTR_COOP_GROUP_MASK_REGIDS
	.align		4
        /*0090*/ 	.byte	0x04, 0x29
        /*0092*/ 	.short	(.L_28 - .L_27)


	//   ....[0]....
.L_27:
        /*0094*/ 	.word	0xffffffff


	//   ....[1]....
        /*0098*/ 	.word	0xffffffff


	//----- nvinfo : EIATTR_COOP_GROUP_INSTR_OFFSETS
	.align		4
.L_28:
        /*009c*/ 	.byte	0x04, 0x28
        /*009e*/ 	.short	(.L_30 - .L_29)


	//   ....[0]....
.L_29:
        /*00a0*/ 	.word	0x00000f70


	//   ....[1]....
        /*00a4*/ 	.word	0x00000fa0


	//----- nvinfo : EIATTR_EXIT_INSTR_OFFSETS
	.align		4
.L_30:
        /*00a8*/ 	.byte	0x04, 0x1c
        /*00aa*/ 	.short	(.L_32 - .L_31)


	//   ....[0]....
.L_31:
        /*00ac*/ 	.word	0x000015b0


	//----- nvinfo : EIATTR_MAX_THREADS
	.align		4
.L_32:
        /*00b0*/ 	.byte	0x04, 0x05
        /*00b2*/ 	.short	(.L_34 - .L_33)
.L_33:
        /*00b4*/ 	.word	0x00000080
        /*00b8*/ 	.word	0x00000001
        /*00bc*/ 	.word	0x00000001


	//----- nvinfo : EIATTR_CBANK_PARAM_SIZE
	.align		4
.L_34:
        /*00c0*/ 	.byte	0x03, 0x19
        /*00c2*/ 	.short	0x0038


	//----- nvinfo : EIATTR_PARAM_CBANK
	.align		4
        /*00c4*/ 	.byte	0x04, 0x0a
        /*00c6*/ 	.short	(.L_36 - .L_35)
	.align		4
.L_35:
        /*00c8*/ 	.word	index@(.nv.constant0.triton_)
        /*00cc*/ 	.short	0x0210
        /*00ce*/ 	.short	0x0038


	//----- nvinfo : EIATTR_SW_WAR
	.align		4
.L_36:
        /*00d0*/ 	.byte	0x04, 0x36
        /*00d2*/ 	.short	(.L_38 - .L_37)
.L_37:
        /*00d4*/ 	.word	0x00000008
.L_38:


//--------------------- .nv.callgraph             --------------------------
	.section	.nv.callgraph,"",@"SHT_CUDA_CALLGRAPH"
	.align	4
	.sectionentsize	8
	.align		4
        /*0000*/ 	.word	0x00000000
	.align		4
        /*0004*/ 	.word	0xffffffff
	.align		4
        /*0008*/ 	.word	0x00000000
	.align		4
        /*000c*/ 	.word	0xfffffffe
	.align		4
        /*0010*/ 	.word	0x00000000
	.align		4
        /*0014*/ 	.word	0xfffffffd
	.align		4
        /*0018*/ 	.word	0x00000000
	.align		4
        /*001c*/ 	.word	0xfffffffc


//--------------------- .nv.constant4             --------------------------
	.section	.nv.constant4,"a",@progbits
	.align	8
	.align		8
.nv.constant4:
        /*0000*/ 	.dword	_$_str


//--------------------- .text.triton_             --------------------------
	.section	.text.triton_,"ax",@progbits
	.align	128
        .global         triton_
        .type           triton_,@function
        .size           triton_,(.L_x_4 - triton_)
        .other          triton_,@"STO_CUDA_ENTRY STV_DEFAULT"
triton_:
.text.triton_:
[----:B------:R-:W0:Y:S02]  /*0000*/  LDC R1, c[0x0][0x28] ;  /* 0x00000a00ff017b82 */ /* 0x000e240000000800 */
[----:B------:R-:W1:Y:S01]  /*0010*/  S2R R4, SR_TID.X ;  /* 0x0000000000047919 */ /* 0x000e620000002100 */
[----:B------:R-:W-:Y:S01]  /*0020*/  ULDC.64 UR6, c[0x0][0x228] ;  /* 0x00008a0000067ab9 */ /* 0x000fe20000000a00 */
[----:B------:R-:W-:Y:S01]  /*0030*/  ULDC.64 UR8, c[0x0][0x220] ;  /* 0x0000880000087ab9 */ /* 0x000fe20000000a00 */
[----:B------:R-:W-:Y:S01]  /*0040*/  ULDC.64 UR4, c[0x0][0x230] ;  /* 0x00008c0000047ab9 */ /* 0x000fe20000000a00 */
[----:B------:R-:W2:Y:S01]  /*0050*/  S2R R5, SR_CTAID.X ;  /* 0x0000000000057919 */ /* 0x000ea20000002500 */
[----:B------:R-:W-:Y:S01]  /*0060*/  HFMA2.MMA R22, -RZ, RZ, 0, 0 ;  /* 0x00000000ff167435 */ /* 0x000fe200000001ff */
[----:B------:R-:W-:Y:S01]  /*0070*/  IMAD.MOV.U32 R34, RZ, RZ, RZ ;  /* 0x000000ffff227224 */ /* 0x000fe200078e00ff */
[----:B------:R-:W-:Y:S02]  /*0080*/  CS2R R32, SRZ ;  /* 0x0000000000207805 */ /* 0x000fe4000001ff00 */
[----:B------:R-:W-:Y:S02]  /*0090*/  CS2R R30, SRZ ;  /* 0x00000000001e7805 */ /* 0x000fe4000001ff00 */
[----:B------:R-:W-:-:S02]  /*00a0*/  CS2R R28, SRZ ;  /* 0x00000000001c7805 */ /* 0x000fc4000001ff00 */
[----:B------:R-:W-:Y:S02]  /*00b0*/  CS2R R26, SRZ ;  /* 0x00000000001a7805 */ /* 0x000fe4000001ff00 */
[----:B------:R-:W-:Y:S02]  /*00c0*/  CS2R R24, SRZ ;  /* 0x0000000000187805 */ /* 0x000fe4000001ff00 */
[C---:B-1----:R-:W-:Y:S02]  /*00d0*/  LOP3.LUT R2, R4.reuse, 0x1, RZ, 0xc0, !PT ;  /* 0x0000000104027812 */ /* 0x042fe400078ec0ff */
[----:B------:R-:W-:Y:S02]  /*00e0*/  SHF.R.U32.HI R0, RZ, 0x1, R4 ;  /* 0x00000001ff007819 */ /* 0x000fe40000011604 */
[----:B------:R-:W-:Y:S01]  /*00f0*/  SHF.L.U32 R4, R4, 0x2, RZ ;  /* 0x0000000204047819 */ /* 0x000fe200000006ff */
[----:B------:R-:W-:Y:S01]  /*0100*/  IMAD.WIDE.U32 R2, R2, 0x8, RZ ;  /* 0x0000000802027825 */ /* 0x000fe200078e00ff */
[----:B------:R-:W-:-:S02]  /*0110*/  SGXT.U32 R0, R0, 0x6 ;  /* 0x000000060000781a */ /* 0x000fc40000000000 */
[----:B------:R-:W-:Y:S02]  /*0120*/  LOP3.LUT R4, R4, 0x4, RZ, 0xc0, !PT ;  /* 0x0000000404047812 */ /* 0x000fe400078ec0ff */
[----:B------:R-:W-:Y:S02]  /*0130*/  LOP3.LUT R20, R2, 0x3000, RZ, 0xfc, !PT ;  /* 0x0000300002147812 */ /* 0x000fe400078efcff */
[----:B--2---:R-:W-:Y:S02]  /*0140*/  LEA R5, R5, R0, 0x6 ;  /* 0x0000000005057211 */ /* 0x004fe400078e30ff */
[----:B------:R-:W-:Y:S02]  /*0150*/  IADD3 R21, P1, R20, UR6, RZ ;  /* 0x0000000614157c10 */ /* 0x000fe4000ff3e0ff */
[----:B------:R-:W-:Y:S01]  /*0160*/  IADD3 R20, P2, R20, UR8, RZ ;  /* 0x0000000814147c10 */ /* 0x000fe2000ff5e0ff */
[----:B------:R-:W-:Y:S01]  /*0170*/  IMAD R19, R5, 0xc00, R4 ;  /* 0x00000c0005137824 */ /* 0x000fe200078e0204 */
[----:B------:R-:W-:-:S02]  /*0180*/  IADD3 R23, P0, R2, UR4, RZ ;  /* 0x0000000402177c10 */ /* 0x000fc4000ff1e0ff */
[----:B------:R-:W-:Y:S02]  /*0190*/  IADD3.X R16, R3, UR7, RZ, P1, !PT ;  /* 0x0000000703107c10 */ /* 0x000fe40008ffe4ff */
[----:B------:R-:W-:Y:S02]  /*01a0*/  IADD3.X R17, R3, UR9, RZ, P2, !PT ;  /* 0x0000000903117c10 */ /* 0x000fe400097fe4ff */
[----:B------:R-:W-:Y:S02]  /*01b0*/  MOV R0, RZ ;  /* 0x000000ff00007202 */ /* 0x000fe40000000f00 */
[----:B------:R-:W-:Y:S01]  /*01c0*/  IADD3.X R18, R3, UR5, RZ, P0, !PT ;  /* 0x0000000503127c10 */ /* 0x000fe200087fe4ff */
[----:B------:R-:W-:-:S06]  /*01d0*/  ULDC.64 UR4, c[0x0][0x208] ;  /* 0x0000820000047ab9 */ /* 0x000fcc0000000a00 */
.L_x_1:
[----:B------:R-:W1:Y:S01]  /*01e0*/  LDC.64 R2, c[0x0][0x210] ;  /* 0x00008400ff027b82 */ /* 0x000e620000000a00 */
[----:B------:R-:W-:Y:S01]  /*01f0*/  IMAD.MOV.U32 R4, RZ, RZ, R20 ;  /* 0x000000ffff047224 */ /* 0x000fe200078e0014 */
[----:B------:R-:W-:Y:S01]  /*0200*/  MOV R5, R17 ;  /* 0x0000001100057202 */ /* 0x000fe20000000f00 */
[----:B------:R-:W-:Y:S01]  /*0210*/  IMAD.MOV.U32 R9, RZ, RZ, R16 ;  /* 0x000000ffff097224 */ /* 0x000fe200078e0010 */
[----:B------:R-:W-:-:S04]  /*0220*/  MOV R8, R21 ;  /* 0x0000001500087202 */ /* 0x000fc80000000f00 */
[----:B------:R-:W2:Y:S01]  /*0230*/  LDC.64 R10, c[0x0][0x218] ;  /* 0x00008600ff0a7b82 */ /* 0x000ea20000000a00 */
[----:B------:R-:W3:Y:S01]  /*0240*/  LDG.E.EL.64 R4, desc[UR4][R4.64] ;  /* 0x0000000404047981 */ /* 0x000ee2000c2e1b00 */
[----:B------:R-:W-:-:S03]  /*0250*/  IADD3 R35, R19, R0, RZ ;  /* 0x0000000013237210 */ /* 0x000fc60007ffe0ff */
[----:B------:R-:W4:Y:S01]  /*0260*/  LDG.E.EL.64 R8, desc[UR4][R8.64] ;  /* 0x0000000408087981 */ /* 0x000f22000c2e1b00 */
[----:B------:R-:W-:Y:S01]  /*0270*/  MOV R12, R23 ;  /* 0x00000017000c7202 */ /* 0x000fe20000000f00 */
[----:B------:R-:W-:-:S06]  /*0280*/  IMAD.MOV.U32 R13, RZ, RZ, R18 ;  /* 0x000000ffff0d7224 */ /* 0x000fcc00078e0012 */
[----:B------:R-:W5:Y:S01]  /*0290*/  LDG.E.EL.64 R12, desc[UR4][R12.64] ;  /* 0x000000040c0c7981 */ /* 0x000f62000c2e1b00 */
[----:B-1----:R-:W-:-:S05]  /*02a0*/  IMAD.WIDE R6, R35, 0x2, R2 ;  /* 0x0000000223067825 */ /* 0x002fca00078e0202 */
[----:B------:R-:W5:Y:S01]  /*02b0*/  LDG.E.EF.64 R14, desc[UR4][R6.64] ;  /* 0x00000004060e7981 */ /* 0x000f62000c0e1b00 */
[----:B--2---:R-:W-:-:S06]  /*02c0*/  IMAD.WIDE R10, R35, 0x2, R10 ;  /* 0x00000002230a7825 */ /* 0x004fcc00078e020a */
[----:B------:R-:W2:Y:S01]  /*02d0*/  LDG.E.EF.64 R10, desc[UR4][R10.64] ;  /* 0x000000040a0a7981 */ /* 0x000ea2000c0e1b00 */
[----:B------:R-:W-:Y:S02]  /*02e0*/  ISETP.NE.AND P0, PT, R0, RZ, PT ;  /* 0x000000ff0000720c */ /* 0x000fe40003f05270 */
[----:B---3--:R-:W-:Y:S02]  /*02f0*/  SHF.L.U32 R37, R5, 0x10, RZ ;  /* 0x0000001005257819 */ /* 0x008fe400000006ff */
[----:B------:R-:W-:Y:S02]  /*0300*/  PRMT R35, R4, 0x7632, R35 ;  /* 0x0000763204237816 */ /* 0x000fe40000000023 */
[C---:B----4-:R-:W-:Y:S01]  /*0310*/  PRMT R5, R8.reuse, 0x7632, R5 ;  /* 0x0000763208057816 */ /* 0x050fe20000000005 */
[----:B------:R-:W-:Y:S01]  /*0320*/  IMAD.U32 R39, R8, 0x10000, RZ ;  /* 0x0001000008277824 */ /* 0x000fe200078e00ff */
[----:B------:R-:W-:Y:S02]  /*0330*/  SHF.L.U32 R4, R4, 0x10, RZ ;  /* 0x0000001004047819 */ /* 0x000fe400000006ff */
[----:B------:R-:W-:Y:S01]  /*0340*/  SHF.L.U32 R8, R9, 0x10, RZ ;  /* 0x0000001009087819 */ /* 0x000fe200000006ff */
[----:B------:R-:W-:Y:S01]  /*0350*/  IMAD.U32 R41, R5, 0x10000, RZ ;  /* 0x0001000005297824 */ /* 0x000fe200078e00ff */
[----:B------:R-:W-:Y:S01]  /*0360*/  SHF.L.U32 R36, R35, 0x10, RZ ;  /* 0x0000001023247819 */ /* 0x000fe200000006ff */
[----:B------:R-:W-:Y:S01]  /*0370*/  FADD R35, R4, R39 ;  /* 0x0000002704237221 */ /* 0x000fe20000000000 */
[----:B------:R-:W-:Y:S01]  /*0380*/  PRMT R5, R5, 0x7632, R5 ;  /* 0x0000763205057816 */ /* 0x000fe20000000005 */
[----:B------:R-:W-:Y:S01]  /*0390*/  FADD R8, R37, R8 ;  /* 0x0000000825087221 */ /* 0x000fe20000000000 */
[----:B-----5:R-:W-:Y:S01]  /*03a0*/  PRMT R37, R12, 0x7632, R37 ;  /* 0x000076320c257816 */ /* 0x020fe20000000025 */
[----:B------:R-:W-:Y:S01]  /*03b0*/  FADD R4, R36, R41 ;  /* 0x0000002924047221 */ /* 0x000fe20000000000 */
[----:B------:R-:W-:-:S02]  /*03c0*/  PRMT R36, R9, 0x7632, R36 ;  /* 0x0000763209247816 */ /* 0x000fc40000000024 */
[----:B------:R-:W-:Y:S02]  /*03d0*/  SHF.L.U32 R41, R12, 0x10, RZ ;  /* 0x000000100c297819 */ /* 0x000fe400000006ff */
[C---:B------:R-:W-:Y:S01]  /*03e0*/  PRMT R12, R14.reuse, 0x7632, R12 ;  /* 0x000076320e0c7816 */ /* 0x040fe2000000000c */
[----:B------:R-:W-:Y:S01]  /*03f0*/  IMAD.U32 R14, R14, 0x10000, RZ ;  /* 0x000100000e0e7824 */ /* 0x000fe200078e00ff */
[----:B------:R-:W-:Y:S01]  /*0400*/  SHF.L.U32 R36, R36, 0x10, RZ ;  /* 0x0000001024247819 */ /* 0x000fe200000006ff */
[----:B------:R-:W-:Y:S01]  /*0410*/  IMAD.U32 R5, R5, 0x10000, RZ ;  /* 0x0001000005057824 */ /* 0x000fe200078e00ff */
[----:B------:R-:W-:Y:S01]  /*0420*/  SHF.L.U32 R39, R12, 0x10, RZ ;  /* 0x000000100c277819 */ /* 0x000fe200000006ff */
[----:B------:R-:W-:Y:S01]  /*0430*/  FADD R12, R14, R41 ;  /* 0x000000290e0c7221 */ /* 0x000fe20000000000 */
[----:B------:R-:W-:Y:S02]  /*0440*/  SHF.L.U32 R38, R15, 0x10, RZ ;  /* 0x000000100f267819 */ /* 0x000fe400000006ff */
[----:B------:R-:W-:-:S02]  /*0450*/  PRMT R14, R13, 0x7632, R14 ;  /* 0x000076320d0e7816 */ /* 0x000fc4000000000e */
[----:B------:R-:W-:Y:S02]  /*0460*/  PRMT R15, R15, 0x7632, R15 ;  /* 0x000076320f0f7816 */ /* 0x000fe4000000000f */
[----:B------:R-:W-:Y:S01]  /*0470*/  SHF.L.U32 R40, R37, 0x10, RZ ;  /* 0x0000001025287819 */ /* 0x000fe200000006ff */
[----:B------:R-:W-:Y:S01]  /*0480*/  FADD R37, R5, R36 ;  /* 0x0000002405257221 */ /* 0x000fe20000000000 */
[----:B------:R-:W-:Y:S02]  /*0490*/  SHF.L.U32 R9, R13, 0x10, RZ ;  /* 0x000000100d097819 */ /* 0x000fe400000006ff */
[----:B--2---:R-:W-:Y:S01]  /*04a0*/  PRMT R5, R10, 0x7632, R5 ;  /* 0x000076320a057816 */ /* 0x004fe20000000005 */
[----:B------:R-:W-:Y:S01]  /*04b0*/  IMAD.U32 R41, R14, 0x10000, RZ ;  /* 0x000100000e297824 */ /* 0x000fe200078e00ff */
[----:B------:R-:W-:Y:S02]  /*04c0*/  PRMT R13, R11, 0x7632, R13 ;  /* 0x000076320b0d7816 */ /* 0x000fe4000000000d */
[----:B------:R-:W-:Y:S01]  /*04d0*/  SHF.L.U32 R36, R15, 0x10, RZ ;  /* 0x000000100f247819 */ /* 0x000fe200000006ff */
[----:B------:R-:W-:Y:S01]  /*04e0*/  IMAD.U32 R15, R11, 0x10000, RZ ;  /* 0x000100000b0f7824 */ /* 0x000fe200078e00ff */
[----:B------:R-:W-:Y:S01]  /*04f0*/  SHF.L.U32 R11, R5, 0x10, RZ ;  /* 0x00000010050b7819 */ /* 0x000fe200000006ff */
[----:B------:R-:W-:Y:S01]  /*0500*/  FADD R9, R38, R9 ;  /* 0x0000000926097221 */ /* 0x000fe20000000000 */
[----:B------:R-:W-:Y:S01]  /*0510*/  FADD R39, R39, R40 ;  /* 0x0000002827277221 */ /* 0x000fe20000000000 */
[----:B------:R-:W-:Y:S01]  /*0520*/  SHF.L.U32 R10, R10, 0x10, RZ ;  /* 0x000000100a0a7819 */ /* 0x000fe200000006ff */
[----:B------:R-:W-:Y:S01]  /*0530*/  FADD R36, R36, R41 ;  /* 0x0000002924247221 */ /* 0x000fe20000000000 */
[----:B------:R-:W-:Y:S01]  /*0540*/  SHF.L.U32 R14, R13, 0x10, RZ ;  /* 0x000000100d0e7819 */ /* 0x000fe200000006ff */
[----:B------:R-:W-:Y:S01]  /*0550*/  FFMA R9, R8, R9, R15 ;  /* 0x0000000908097223 */ /* 0x000fe2000000000f */
[----:B------:R-:W-:Y:S01]  /*0560*/  FFMA R4, R4, R39, R11 ;  /* 0x0000002704047223 */ /* 0x000fe2000000000b */
[----:B------:R-:W-:-:S02]  /*0570*/  FFMA R5, R35, R12, R10 ;  /* 0x0000000c23057223 */ /* 0x000fc4000000000a */
[----:B------:R-:W-:Y:S01]  /*0580*/  FFMA R37, R37, R36, R14 ;  /* 0x0000002425257223 */ /* 0x000fe2000000000e */
[----:B------:R-:W-:Y:S01]  /*0590*/  IMAD.MOV.U32 R36, RZ, RZ, RZ ;  /* 0x000000ffff247224 */ /* 0x000fe200078e00ff */
[----:B------:R-:W-:Y:S02]  /*05a0*/  CS2R R38, SRZ ;  /* 0x0000000000267805 */ /* 0x000fe4000001ff00 */
[----:B------:R-:W-:Y:S01]  /*05b0*/  MOV R40, RZ ;  /* 0x000000ff00287202 */ /* 0x000fe20000000f00 */
[----:B------:R-:W-:Y:S01]  /*05c0*/  IMAD.MOV.U32 R14, RZ, RZ, 0x3f800000 ;  /* 0x3f800000ff0e7424 */ /* 0x000fe200078e00ff */
[----:B------:R-:W-:Y:S01]  /*05d0*/  MOV R13, 0x3f800000 ;  /* 0x3f800000000d7802 */ /* 0x000fe20000000f00 */
[----:B------:R-:W-:Y:S01]  /*05e0*/  IMAD.MOV.U32 R12, RZ, RZ, R5 ;  /* 0x000000ffff0c7224 */ /* 0x000fe200078e0005 */
[----:B------:R-:W-:Y:S01]  /*05f0*/  MOV R15, 0x3f800000 ;  /* 0x3f800000000f7802 */ /* 0x000fe20000000f00 */
[----:B------:R-:W-:Y:S01]  /*0600*/  IMAD.MOV.U32 R8, RZ, RZ, R37 ;  /* 0x000000ffff087224 */ /* 0x000fe200078e0025 */
[----:B------:R-:W-:-:S02]  /*0610*/  MOV R35, 0x3f800000 ;  /* 0x3f80000000237802 */ /* 0x000fc40000000f00 */
[----:B------:R-:W-:Y:S02]  /*0620*/  MOV R10, R9 ;  /* 0x00000009000a7202 */ /* 0x000fe40000000f00 */
[----:B------:R-:W-:Y:S01]  /*0630*/  MOV R11, R4 ;  /* 0x00000004000b7202 */ /* 0x000fe20000000f00 */
[----:B------:R-:W-:Y:S06]  /*0640*/  @!P0 BRA `(.L_x_0) ;  /* 0x0000000000e08947 */ /* 0x000fec0003800000 */
[----:B------:R-:W-:Y:S01]  /*0650*/  FADD R13, R34, 1 ;  /* 0x3f800000220d7421 */ /* 0x000fe20000000000 */
[----:B------:R-:W-:Y:S01]  /*0660*/  FADD R35, R31, 1 ;  /* 0x3f8000001f237421 */ /* 0x000fe20000000000 */
[----:B------:R-:W-:Y:S01]  /*0670*/  FADD R14, R33, 1 ;  /* 0x3f800000210e7421 */ /* 0x000fe20000000000 */
[----:B------:R-:W-:Y:S01]  /*0680*/  FADD R31, R5, -R26 ;  /* 0x8000001a051f7221 */ /* 0x000fe20000000000 */
[----:B------:R-:W-:Y:S01]  /*0690*/  FADD R15, R32, 1 ;  /* 0x3f800000200f7421 */ /* 0x000fe20000000000 */
[C---:B------:R-:W-:Y:S01]  /*06a0*/  FSETP.GEU.AND P4, PT, |R13|.reuse, 1.175494350822287508e-38, PT ;  /* 0x008000000d00780b */ /* 0x040fe20003f8e200 */
[----:B------:R-:W-:Y:S01]  /*06b0*/  FMUL R8, R13, 0.25 ;  /* 0x3e8000000d087820 */ /* 0x000fe20000400000 */
[----:B------:R-:W-:Y:S01]  /*06c0*/  FMUL R12, R31, 0.25 ;  /* 0x3e8000001f0c7820 */ /* 0x000fe20000400000 */
[----:B------:R-:W-:Y:S01]  /*06d0*/  FSETP.GT.AND P6, PT, |R13|, 8.50705917302346158658e+37, PT ;  /* 0x7e8000000d00780b */ /* 0x000fe20003fc4200 */
[C---:B------:R-:W-:Y:S01]  /*06e0*/  FMUL R33, R14.reuse, 0.25 ;  /* 0x3e8000000e217820 */ /* 0x040fe20000400000 */
[----:B------:R-:W-:Y:S01]  /*06f0*/  FSETP.GEU.AND P2, PT, |R14|, 1.175494350822287508e-38, PT ;  /* 0x008000000e00780b */ /* 0x000fe20003f4e200 */
[C---:B------:R-:W-:Y:S01]  /*0700*/  FMUL R32, R35.reuse, 0.25 ;  /* 0x3e80000023207820 */ /* 0x040fe20000400000 */
[----:B------:R-:W-:Y:S01]  /*0710*/  FSETP.GEU.AND P0, PT, |R35|, 1.175494350822287508e-38, PT ;  /* 0x008000002300780b */ /* 0x000fe20003f0e200 */
[C---:B------:R-:W-:Y:S01]  /*0720*/  FMUL R10, R15.reuse, 0.25 ;  /* 0x3e8000000f0a7820 */ /* 0x040fe20000400000 */
[----:B------:R-:W-:Y:S01]  /*0730*/  FSETP.GEU.AND P1, PT, |R15|, 1.175494350822287508e-38, PT ;  /* 0x008000000f00780b */ /* 0x000fe20003f2e200 */
[----:B------:R-:W-:Y:S01]  /*0740*/  FADD R40, R37, -R22 ;  /* 0x8000001625287221 */ /* 0x000fe20000000000 */
[----:B------:R-:W-:-:S02]  /*0750*/  FSEL R11, R8, R13, P6 ;  /* 0x0000000d080b7208 */ /* 0x000fc40003000000 */
[----:B------:R-:W-:Y:S01]  /*0760*/  FSETP.GT.AND P5, PT, |R14|, 8.50705917302346158658e+37, PT ;  /* 0x7e8000000e00780b */ /* 0x000fe20003fa4200 */
[----:B------:R-:W-:Y:S01]  /*0770*/  FMUL R45, R40, 0.25 ;  /* 0x3e800000282d7820 */ /* 0x000fe20000400000 */
[----:B------:R-:W-:Y:S01]  /*0780*/  FSEL R12, R12, R31, P6 ;  /* 0x0000001f0c0c7208 */ /* 0x000fe20003000000 */
[----:B------:R-:W-:Y:S01]  /*0790*/  @!P4 FMUL R11, R11, 16777216 ;  /* 0x4b8000000b0bc820 */ /* 0x000fe20000400000 */
[----:B------:R-:W-:Y:S02]  /*07a0*/  FSETP.GT.AND P6, PT, |R35|, 8.50705917302346158658e+37, PT ;  /* 0x7e8000002300780b */ /* 0x000fe40003fc4200 */
[----:B------:R-:W-:Y:S01]  /*07b0*/  FSETP.GT.AND P3, PT, |R15|, 8.50705917302346158658e+37, PT ;  /* 0x7e8000000f00780b */ /* 0x000fe20003f64200 */
[----:B------:R-:W-:Y:S01]  /*07c0*/  @!P4 FMUL R12, R12, 16777216 ;  /* 0x4b8000000c0cc820 */ /* 0x000fe20000400000 */
[----:B------:R-:W-:Y:S01]  /*07d0*/  FSEL R8, R33, R14, P5 ;  /* 0x0000000e21087208 */ /* 0x000fe20002800000 */
[----:B------:R-:W-:Y:S01]  /*07e0*/  FADD R33, R9, -R24 ;  /* 0x8000001809217221 */ /* 0x000fe20000000000 */
[----:B------:R-:W-:Y:S01]  /*07f0*/  FSEL R39, R32, R35, P6 ;  /* 0x0000002320277208 */ /* 0x000fe20003000000 */
[----:B------:R-:W-:Y:S01]  /*0800*/  FADD R32, R4, -R25 ;  /* 0x8000001904207221 */ /* 0x000fe20000000000 */
[----:B------:R-:W-:Y:S01]  /*0810*/  FSEL R10, R10, R15, P3 ;  /* 0x0000000f0a0a7208 */ /* 0x000fe20001800000 */
[----:B------:R-:W-:Y:S01]  /*0820*/  @!P2 FMUL R8, R8, 16777216 ;  /* 0x4b8000000808a820 */ /* 0x000fe20000400000 */
[----:B------:R-:W1:Y:S01]  /*0830*/  MUFU.RCP R11, R11 ;  /* 0x0000000b000b7308 */ /* 0x000e620000001000 */
[----:B------:R-:W-:Y:S01]  /*0840*/  @!P0 FMUL R39, R39, 16777216 ;  /* 0x4b80000027278820 */ /* 0x000fe20000400000 */
[----:B------:R-:W-:Y:S01]  /*0850*/  FMUL R43, R32, 0.25 ;  /* 0x3e800000202b7820 */ /* 0x000fe20000400000 */
[----:B------:R-:W-:Y:S01]  /*0860*/  @!P1 FMUL R10, R10, 16777216 ;  /* 0x4b8000000a0a9820 */ /* 0x000fe20000400000 */
[----:B------:R-:W-:Y:S01]  /*0870*/  FMUL R34, R33, 0.25 ;  /* 0x3e80000021227820 */ /* 0x000fe20000400000 */
[----:B------:R-:W-:-:S02]  /*0880*/  FSEL R45, R45, R40, P6 ;  /* 0x000000282d2d7208 */ /* 0x000fc40003000000 */
[----:B------:R-:W-:Y:S01]  /*0890*/  FSEL R43, R43, R32, P5 ;  /* 0x000000202b2b7208 */ /* 0x000fe20002800000 */
[----:B------:R-:W2:Y:S02]  /*08a0*/  MUFU.RCP R8, R8 ;  /* 0x0000000800087308 */ /* 0x000ea40000001000 */
[----:B------:R-:W-:Y:S02]  /*08b0*/  @!P0 FMUL R45, R45, 16777216 ;  /* 0x4b8000002d2d8820 */ /* 0x000fe40000400000 */
[----:B------:R-:W-:Y:S01]  /*08c0*/  @!P2 FMUL R43, R43, 16777216 ;  /* 0x4b8000002b2ba820 */ /* 0x000fe20000400000 */
[----:B-1----:R-:W-:-:S03]  /*08d0*/  FFMA R12, R11, R12, R26 ;  /* 0x0000000c0b0c7223 */ /* 0x002fc6000000001a */
[----:B------:R1:W3:Y:S01]  /*08e0*/  MUFU.RCP R41, R10 ;  /* 0x0000000a00297308 */ /* 0x0002e20000001000 */
[----:B------:R-:W-:Y:S01]  /*08f0*/  FADD R36, R5, -R12 ;  /* 0x8000000c05247221 */ /* 0x000fe20000000000 */
[----:B--2---:R-:W-:-:S06]  /*0900*/  FFMA R11, R8, R43, R25 ;  /* 0x0000002b080b7223 */ /* 0x004fcc0000000019 */
[----:B------:R-:W2:Y:S01]  /*0910*/  MUFU.RCP R39, R39 ;  /* 0x0000002700277308 */ /* 0x000ea20000001000 */
[----:B-1----:R-:W-:Y:S01]  /*0920*/  FSEL R10, R34, R33, P3 ;  /* 0x00000021220a7208 */ /* 0x002fe20001800000 */
[----:B------:R-:W-:-:S04]  /*0930*/  FFMA R36, R31, R36, R30 ;  /* 0x000000241f247223 */ /* 0x000fc8000000001e */
[----:B------:R-:W-:-:S04]  /*0940*/  @!P1 FMUL R10, R10, 16777216 ;  /* 0x4b8000000a0a9820 */ /* 0x000fc80000400000 */
[----:B---3--:R-:W-:-:S04]  /*0950*/  FFMA R10, R41, R10, R24 ;  /* 0x0000000a290a7223 */ /* 0x008fc80000000018 */
[----:B------:R-:W-:Y:S01]  /*0960*/  FADD R38, R9, -R10 ;  /* 0x8000000a09267221 */ /* 0x000fe20000000000 */
[----:B--2---:R-:W-:Y:S01]  /*0970*/  FFMA R8, R39, R45, R22 ;  /* 0x0000002d27087223 */ /* 0x004fe20000000016 */
[----:B------:R-:W-:Y:S02]  /*0980*/  FADD R39, R4, -R11 ;  /* 0x8000000b04277221 */ /* 0x000fe40000000000 */
[----:B------:R-:W-:Y:S01]  /*0990*/  FFMA R38, R33, R38, R28 ;  /* 0x0000002621267223 */ /* 0x000fe2000000001c */
[----:B------:R-:W-:Y:S01]  /*09a0*/  FADD R22, R37, -R8 ;  /* 0x8000000825167221 */ /* 0x000fe20000000000 */
[----:B------:R-:W-:-:S03]  /*09b0*/  FFMA R39, R32, R39, R29 ;  /* 0x0000002720277223 */ /* 0x000fc6000000001d */
[----:B------:R-:W-:-:S07]  /*09c0*/  FFMA R40, R40, R22, R27 ;  /* 0x0000001628287223 */ /* 0x000fce000000001b */
.L_x_0:
[----:B------:R-:W-:Y:S01]  /*09d0*/  IADD3 R23, P0, R23, 0x10, RZ ;  /* 0x0000001017177810 */ /* 0x000fe20007f1e0ff */
[----:B------:R-:W-:Y:S01]  /*09e0*/  IMAD.MOV.U32 R33, RZ, RZ, R14 ;  /* 0x000000ffff217224 */ /* 0x000fe200078e000e */
[----:B------:R-:W-:Y:S01]  /*09f0*/  IADD3 R0, R0, 0x8, RZ ;  /* 0x0000000800007810 */ /* 0x000fe20007ffe0ff */
[----:B------:R-:W-:Y:S01]  /*0a00*/  IMAD.MOV.U32 R30, RZ, RZ, R36 ;  /* 0x000000ffff1e7224 */ /* 0x000fe200078e0024 */
[----:B------:R-:W-:Y:S01]  /*0a10*/  IADD3.X R18, RZ, R18, RZ, P0, !PT ;  /* 0x00000012ff127210 */ /* 0x000fe200007fe4ff */
[----:B------:R-:W-:Y:S01]  /*0a20*/  IMAD.MOV.U32 R27, RZ, RZ, R40 ;  /* 0x000000ffff1b7224 */ /* 0x000fe200078e0028 */
[----:B------:R-:W-:Y:S01]  /*0a30*/  ISETP.GE.U32.AND P0, PT, R0, 0xc00, PT ;  /* 0x00000c000000780c */ /* 0x000fe20003f06070 */
[----:B------:R-:W-:Y:S01]  /*0a40*/  IMAD.MOV.U32 R24, RZ, RZ, R10 ;  /* 0x000000ffff187224 */ /* 0x000fe200078e000a */
[----:B------:R-:W-:Y:S02]  /*0a50*/  F2FP.BF16.F32.PACK_AB R4, R4, R5 ;  /* 0x000000050404723e */ /* 0x000fe400000010ff */
[----:B------:R-:W-:-:S02]  /*0a60*/  F2FP.BF16.F32.PACK_AB R5, R37, R9 ;  /* 0x000000092505723e */ /* 0x000fc400000010ff */
[----:B------:R-:W-:Y:S02]  /*0a70*/  IADD3 R21, P1, R21, 0x10, RZ ;  /* 0x0000001015157810 */ /* 0x000fe40007f3e0ff */
[----:B------:R-:W-:Y:S01]  /*0a80*/  IADD3 R20, P2, R20, 0x10, RZ ;  /* 0x0000001014147810 */ /* 0x000fe20007f5e0ff */
[----:B------:R1:W-:Y:S01]  /*0a90*/  STG.E.64 desc[UR4][R6.64], R4 ;  /* 0x0000000406007986 */ /* 0x0003e2000c101b04 */
[----:B------:R-:W-:Y:S01]  /*0aa0*/  MOV R34, R13 ;  /* 0x0000000d00227202 */ /* 0x000fe20000000f00 */
[----:B------:R-:W-:Y:S01]  /*0ab0*/  IMAD.X R16, RZ, RZ, R16, P1 ;  /* 0x000000ffff107224 */ /* 0x000fe200008e0610 */
[----:B------:R-:W-:Y:S02]  /*0ac0*/  IADD3.X R17, RZ, R17, RZ, P2, !PT ;  /* 0x00000011ff117210 */ /* 0x000fe400017fe4ff */
[----:B------:R-:W-:Y:S02]  /*0ad0*/  MOV R32, R15 ;  /* 0x0000000f00207202 */ /* 0x000fe40000000f00 */
[----:B------:R-:W-:-:S02]  /*0ae0*/  MOV R31, R35 ;  /* 0x00000023001f7202 */ /* 0x000fc40000000f00 */
[----:B------:R-:W-:Y:S02]  /*0af0*/  MOV R29, R39 ;  /* 0x00000027001d7202 */ /* 0x000fe40000000f00 */
[----:B------:R-:W-:Y:S02]  /*0b00*/  MOV R28, R38 ;  /* 0x00000026001c7202 */ /* 0x000fe40000000f00 */
[----:B------:R-:W-:Y:S02]  /*0b10*/  MOV R26, R12 ;  /* 0x0000000c001a7202 */ /* 0x000fe40000000f00 */
[----:B------:R-:W-:Y:S02]  /*0b20*/  MOV R25, R11 ;  /* 0x0000000b00197202 */ /* 0x000fe40000000f00 */
[----:B------:R-:W-:Y:S01]  /*0b30*/  MOV R22, R8 ;  /* 0x0000000800167202 */ /* 0x000fe20000000f00 */
[----:B-1----:R-:W-:Y:S06]  /*0b40*/  @!P0 BRA `(.L_x_1) ;  /* 0xfffffff400a48947 */ /* 0x002fec000383ffff */
[----:B------:R-:W-:Y:S01]  /*0b50*/  FADD R6, R14, R13 ;  /* 0x0000000d0e067221 */ /* 0x000fe20000000000 */
[----:B------:R-:W-:Y:S01]  /*0b60*/  FMUL R16, R15, 0.25 ;  /* 0x3e8000000f107820 */ /* 0x000fe20000400000 */
[----:B------:R-:W-:Y:S01]  /*0b70*/  FADD R11, R11, -R12 ;  /* 0x8000000c0b0b7221 */ /* 0x000fe20000000000 */
[----:B------:R-:W-:Y:S01]  /*0b80*/  FMUL R18, R35, 0.25 ;  /* 0x3e80000023127820 */ /* 0x000fe20000400000 */
[C---:B------:R-:W-:Y:S01]  /*0b90*/  FMUL R5, R6.reuse, 0.25 ;  /* 0x3e80000006057820 */ /* 0x040fe20000400000 */
[C---:B------:R-:W-:Y:S01]  /*0ba0*/  FSETP.GEU.AND P3, PT, |R6|.reuse, 1.175494350822287508e-38, PT ;  /* 0x008000000600780b */ /* 0x040fe20003f6e200 */
[C---:B------:R-:W-:Y:S01]  /*0bb0*/  FADD R0, R6.reuse, R15 ;  /* 0x0000000f06007221 */ /* 0x040fe20000000000 */
[----:B------:R-:W-:Y:S01]  /*0bc0*/  FSETP.GT.AND P1, PT, |R6|, 8.50705917302346158658e+37, PT ;  /* 0x7e8000000600780b */ /* 0x000fe20003f24200 */
[----:B------:R-:W-:Y:S01]  /*0bd0*/  FADD R36, R39, R36 ;  /* 0x0000002427247221 */ /* 0x000fe20000000000 */
[----:B------:R-:W-:Y:S01]  /*0be0*/  ULDC.64 UR6, c[0x0][0x228] ;  /* 0x00008a0000067ab9 */ /* 0x000fe20000000a00 */
[C---:B------:R-:W-:Y:S01]  /*0bf0*/  FMUL R9, R0.reuse, 0.25 ;  /* 0x3e80000000097820 */ /* 0x040fe20000400000 */
[----:B------:R-:W-:Y:S01]  /*0c00*/  FSEL R7, R5, R6, P1 ;  /* 0x0000000605077208 */ /* 0x000fe20000800000 */
[C---:B------:R-:W-:Y:S01]  /*0c10*/  FADD R4, R0.reuse, R35 ;  /* 0x0000002300047221 */ /* 0x040fe20000000000 */
[----:B------:R-:W-:Y:S01]  /*0c20*/  FSETP.GEU.AND P4, PT, |R0|, 1.175494350822287508e-38, PT ;  /* 0x008000000000780b */ /* 0x000fe20003f8e200 */
[----:B------:R-:W-:Y:S01]  /*0c30*/  FMUL R5, R14, 0.25 ;  /* 0x3e8000000e057820 */ /* 0x000fe20000400000 */
[----:B------:R-:W-:Y:S01]  /*0c40*/  FSETP.GT.AND P2, PT, |R0|, 8.50705917302346158658e+37, PT ;  /* 0x7e8000000000780b */ /* 0x000fe20003f44200 */
[----:B------:R-:W-:Y:S01]  /*0c50*/  ULDC.64 UR8, c[0x0][0x220] ;  /* 0x0000880000087ab9 */ /* 0x000fe20000000a00 */
[----:B------:R-:W-:Y:S01]  /*0c60*/  FSETP.GEU.AND P0, PT, |R4|, 1.175494350822287508e-38, PT ;  /* 0x008000000400780b */ /* 0x000fe20003f0e200 */
[----:B------:R-:W-:Y:S01]  /*0c70*/  @!P3 FMUL R7, R7, 16777216 ;  /* 0x4b8000000707b820 */ /* 0x000fe20000400000 */
[----:B------:R-:W-:-:S02]  /*0c80*/  FSEL R9, R9, R0, P2 ;  /* 0x0000000009097208 */ /* 0x000fc40001000000 */
[----:B------:R-:W-:Y:S01]  /*0c90*/  FSEL R14, R5, R14, P1 ;  /* 0x0000000e050e7208 */ /* 0x000fe20000800000 */
[C---:B------:R-:W-:Y:S01]  /*0ca0*/  FMUL R5, R4.reuse, 0.25 ;  /* 0x3e80000004057820 */ /* 0x040fe20000400000 */
[----:B------:R-:W-:Y:S01]  /*0cb0*/  FSETP.GT.AND P1, PT, |R4|, 8.50705917302346158658e+37, PT ;  /* 0x7e8000000400780b */ /* 0x000fe20003f24200 */
[----:B------:R-:W1:Y:S01]  /*0cc0*/  MUFU.RCP R7, R7 ;  /* 0x0000000700077308 */ /* 0x000e620000001000 */
[----:B------:R-:W-:Y:S01]  /*0cd0*/  FSEL R16, R16, R15, P2 ;  /* 0x0000000f10107208 */ /* 0x000fe20001000000 */
[----:B------:R-:W-:Y:S01]  /*0ce0*/  @!P4 FMUL R9, R9, 16777216 ;  /* 0x4b8000000909c820 */ /* 0x000fe20000400000 */
[----:B------:R-:W-:Y:S01]  /*0cf0*/  FSEL R17, R5, R4, P1 ;  /* 0x0000000405117208 */ /* 0x000fe20000800000 */
[----:B------:R-:W-:Y:S01]  /*0d00*/  @!P3 FMUL R14, R14, 16777216 ;  /* 0x4b8000000e0eb820 */ /* 0x000fe20000400000 */
[----:B------:R-:W-:Y:S01]  /*0d10*/  FSETP.NEU.AND P2, PT, R6, RZ, PT ;  /* 0x000000ff0600720b */ /* 0x000fe20003f4d000 */
[----:B------:R-:W-:Y:S01]  /*0d20*/  @!P4 FMUL R16, R16, 16777216 ;  /* 0x4b8000001010c820 */ /* 0x000fe20000400000 */
[----:B------:R-:W-:Y:S01]  /*0d30*/  FSEL R18, R18, R35, P1 ;  /* 0x0000002312127208 */ /* 0x000fe20000800000 */
[----:B------:R-:W2:Y:S01]  /*0d40*/  MUFU.RCP R9, R9 ;  /* 0x0000000900097308 */ /* 0x000ea20000001000 */
[----:B------:R-:W-:Y:S01]  /*0d50*/  @!P0 FMUL R17, R17, 16777216 ;  /* 0x4b80000011118820 */ /* 0x000fe20000400000 */
[----:B------:R-:W-:-:S02]  /*0d60*/  FSETP.NEU.AND P1, PT, R0, RZ, PT ;  /* 0x000000ff0000720b */ /* 0x000fc40003f2d000 */
[----:B------:R-:W-:Y:S01]  /*0d70*/  @!P0 FMUL R18, R18, 16777216 ;  /* 0x4b80000012128820 */ /* 0x000fe20000400000 */
[----:B------:R-:W-:Y:S01]  /*0d80*/  FSETP.NEU.AND P0, PT, R4, RZ, PT ;  /* 0x000000ff0400720b */ /* 0x000fe20003f0d000 */
[----:B-1----:R-:W-:Y:S02]  /*0d90*/  FMUL R7, R7, R14 ;  /* 0x0000000e07077220 */ /* 0x002fe40000400000 */
[----:B------:R-:W1:Y:S01]  /*0da0*/  MUFU.RCP R17, R17 ;  /* 0x0000001100117308 */ /* 0x000e620000001000 */
[----:B------:R-:W-:Y:S02]  /*0db0*/  FMUL R14, R11, R11 ;  /* 0x0000000b0b0e7220 */ /* 0x000fe40000400000 */
[----:B------:R-:W-:Y:S02]  /*0dc0*/  FSEL R7, R7, RZ, P2 ;  /* 0x000000ff07077208 */ /* 0x000fe40001000000 */
[----:B------:R-:W-:Y:S01]  /*0dd0*/  FMUL R14, R14, R13 ;  /* 0x0000000d0e0e7220 */ /* 0x000fe20000400000 */
[----:B--2---:R-:W-:-:S02]  /*0de0*/  FMUL R9, R9, R16 ;  /* 0x0000001009097220 */ /* 0x004fc40000400000 */
[----:B------:R-:W-:Y:S01]  /*0df0*/  FFMA R11, R11, R7, R12 ;  /* 0x000000070b0b7223 */ /* 0x000fe2000000000c */
[----:B------:R-:W-:Y:S02]  /*0e00*/  FFMA R7, R7, R14, R36 ;  /* 0x0000000e07077223 */ /* 0x000fe40000000024 */
[----:B------:R-:W-:Y:S01]  /*0e10*/  FSEL R9, R9, RZ, P1 ;  /* 0x000000ff09097208 */ /* 0x000fe20000800000 */
[----:B------:R-:W-:Y:S01]  /*0e20*/  FADD R10, -R11, R10 ;  /* 0x0000000a0b0a7221 */ /* 0x000fe20000000100 */
[----:B------:R-:W-:Y:S01]  /*0e30*/  FADD R38, R7, R38 ;  /* 0x0000002607267221 */ /* 0x000fe20000000000 */
[----:B-1----:R-:W-:Y:S01]  /*0e40*/  FMUL R17, R17, R18 ;  /* 0x0000001211117220 */ /* 0x002fe20000400000 */
[----:B------:R-:W-:Y:S01]  /*0e50*/  MOV R18, 0xfffffff8 ;  /* 0xfffffff800127802 */ /* 0x000fe20000000f00 */
[C---:B------:R-:W-:Y:S01]  /*0e60*/  FMUL R7, R10.reuse, R10 ;  /* 0x0000000a0a077220 */ /* 0x040fe20000400000 */
[----:B------:R-:W-:Y:S01]  /*0e70*/  FFMA R11, R10, R9, R11 ;  /* 0x000000090a0b7223 */ /* 0x000fe2000000000b */
[----:B------:R-:W-:Y:S01]  /*0e80*/  FADD R10, R4, R4 ;  /* 0x00000004040a7221 */ /* 0x000fe20000000000 */
[----:B------:R-:W-:Y:S01]  /*0e90*/  FSEL R17, R17, RZ, P0 ;  /* 0x000000ff11117208 */ /* 0x000fe20000000000 */
[----:B------:R-:W-:Y:S01]  /*0ea0*/  FMUL R7, R6, R7 ;  /* 0x0000000706077220 */ /* 0x000fe20000400000 */
[----:B------:R-:W-:-:S02]  /*0eb0*/  FADD R8, -R11, R8 ;  /* 0x000000080b087221 */ /* 0x000fc40000000100 */
[C---:B------:R-:W-:Y:S01]  /*0ec0*/  FSETP.GT.AND P0, PT, |R10|.reuse, 8.50705917302346158658e+37, PT ;  /* 0x7e8000000a00780b */ /* 0x040fe20003f04200 */
[----:B------:R-:W-:Y:S01]  /*0ed0*/  FFMA R7, R9, R7, R38 ;  /* 0x0000000709077223 */ /* 0x000fe20000000026 */
[----:B------:R-:W-:Y:S01]  /*0ee0*/  FSETP.GEU.AND P2, PT, |R10|, 1.175494350822287508e-38, PT ;  /* 0x008000000a00780b */ /* 0x000fe20003f4e200 */
[C---:B------:R-:W-:Y:S01]  /*0ef0*/  FMUL R9, R8.reuse, R8 ;  /* 0x0000000808097220 */ /* 0x040fe20000400000 */
[----:B------:R-:W-:Y:S01]  /*0f00*/  FFMA R11, R8, R17, R11 ;  /* 0x00000011080b7223 */ /* 0x000fe2000000000b */
[----:B------:R-:W-:Y:S01]  /*0f10*/  FADD R40, R7, R40 ;  /* 0x0000002807287221 */ /* 0x000fe20000000000 */
[----:B------:R-:W-:Y:S01]  /*0f20*/  FSETP.NEU.AND P1, PT, R10, RZ, PT ;  /* 0x000000ff0a00720b */ /* 0x000fe20003f2d000 */
[----:B------:R-:W-:Y:S01]  /*0f30*/  FMUL R9, R0, R9 ;  /* 0x0000000900097220 */ /* 0x000fe20000400000 */
[----:B------:R-:W1:Y:S01]  /*0f40*/  S2R R8, SR_TID.X ;  /* 0x0000000000087919 */ /* 0x000e620000002100 */
[----:B------:R-:W-:Y:S02]  /*0f50*/  FSEL R5, R5, R4, P0 ;  /* 0x0000000405057208 */ /* 0x000fe40000000000 */
[----:B------:R-:W-:Y:S01]  /*0f60*/  FFMA R9, R17, R9, R40 ;  /* 0x0000000911097223 */ /* 0x000fe20000000028 */
[----:B------:R-:W2:Y:S01]  /*0f70*/  SHFL.BFLY PT, R0, R11, 0x1, 0x1f ;  /* 0x0c201f000b007f89 */ /* 0x000ea200000e0000 */
[----:B------:R-:W-:-:S02]  /*0f80*/  @P0 FMUL R10, R10, 0.25 ;  /* 0x3e8000000a0a0820 */ /* 0x000fc40000400000 */
[----:B------:R-:W-:Y:S01]  /*0f90*/  @!P2 FMUL R5, R5, 16777216 ;  /* 0x4b8000000505a820 */ /* 0x000fe20000400000 */
[----:B------:R-:W3:Y:S01]  /*0fa0*/  SHFL.BFLY PT, R6, R9, 0x1, 0x1f ;  /* 0x0c201f0009067f89 */ /* 0x000ee200000e0000 */
[----:B------:R-:W-:-:S06]  /*0fb0*/  @!P2 FMUL R10, R10, 16777216 ;  /* 0x4b8000000a0aa820 */ /* 0x000fcc0000400000 */
[----:B------:R-:W4:Y:S01]  /*0fc0*/  MUFU.RCP R10, R10 ;  /* 0x0000000a000a7308 */ /* 0x000f220000001000 */
[----:B--2---:R-:W-:Y:S01]  /*0fd0*/  FADD R14, -R11, R0 ;  /* 0x000000000b0e7221 */ /* 0x004fe20000000100 */
[----:B------:R-:W-:Y:S01]  /*0fe0*/  HFMA2.MMA R0, -RZ, RZ, 0.7080078125, -0.052093505859375 ;  /* 0x39aaaaabff007435 */ /* 0x000fe200000001ff */
[----:B----4-:R-:W-:Y:S02]  /*0ff0*/  FMUL R5, R10, R5 ;  /* 0x000000050a057220 */ /* 0x010fe40000400000 */
[----:B------:R-:W-:Y:S01]  /*1000*/  FMUL R13, R14, R14 ;  /* 0x0000000e0e0d7220 */ /* 0x000fe20000400000 */
[----:B---3--:R-:W-:Y:S01]  /*1010*/  FADD R7, R9, R6 ;  /* 0x0000000609077221 */ /* 0x008fe20000000000 */
[----:B-1----:R-:W-:Y:S02]  /*1020*/  LOP3.LUT R8, R8, 0x1, RZ, 0xc0, !PT ;  /* 0x0000000108087812 */ /* 0x002fe400078ec0ff */
[----:B------:R-:W-:Y:S01]  /*1030*/  FSEL R6, R5, RZ, P1 ;  /* 0x000000ff05067208 */ /* 0x000fe20000800000 */
[----:B------:R-:W-:-:S02]  /*1040*/  FMUL R13, R4, R13 ;  /* 0x0000000d040d7220 */ /* 0x000fc40000400000 */
[----:B------:R-:W-:-:S04]  /*1050*/  IMAD.WIDE.U32 R4, R8, 0x8, RZ ;  /* 0x0000000808047825 */ /* 0x000fc800078e00ff */
[----:B------:R-:W-:Y:S01]  /*1060*/  FFMA R7, R6, R13, R7 ;  /* 0x0000000d06077223 */ /* 0x000fe20000000007 */
[----:B------:R-:W-:Y:S01]  /*1070*/  FFMA R14, R14, R6, R11 ;  /* 0x000000060e0e7223 */ /* 0x000fe2000000000b */
[----:B------:R-:W-:Y:S02]  /*1080*/  IADD3 R4, P0, R4, 0x4800, RZ ;  /* 0x0000480004047810 */ /* 0x000fe40007f1e0ff */
[----:B------:R-:W-:-:S03]  /*1090*/  FFMA R0, R7, R0, 9.9999999747524270788e-07 ;  /* 0x358637bd07007423 */ /* 0x000fc60000000000 */
[----:B------:R-:W-:Y:S01]  /*10a0*/  IMAD.X R7, RZ, RZ, R5, P0 ;  /* 0x000000ffff077224 */ /* 0x000fe200000e0605 */
[----:B------:R-:W-:Y:S02]  /*10b0*/  IADD3 R8, P0, R4, UR6, RZ ;  /* 0x0000000604087c10 */ /* 0x000fe4000ff1e0ff */
[----:B------:R-:W1:Y:S01]  /*10c0*/  MUFU.RSQ R0, R0 ;  /* 0x0000000000007308 */ /* 0x000e620000001400 */
[----:B------:R-:W-:Y:S02]  /*10d0*/  IADD3 R4, P1, R4, UR8, RZ ;  /* 0x0000000804047c10 */ /* 0x000fe4000ff3e0ff */
[----:B------:R-:W-:Y:S02]  /*10e0*/  IADD3.X R5, R7, UR7, RZ, P0, !PT ;  /* 0x0000000707057c10 */ /* 0x000fe400087fe4ff */
[----:B------:R-:W-:-:S09]  /*10f0*/  IADD3.X R7, R7, UR9, RZ, P1, !PT ;  /* 0x0000000907077c10 */ /* 0x000fd20008ffe4ff */
.L_x_2:
[----:B------:R-:W-:Y:S01]  /*1100*/  MOV R6, R4 ;  /* 0x0000000400067202 */ /* 0x000fe20000000f00 */
[----:B------:R-:W-:Y:S01]  /*1110*/  IMAD.MOV.U32 R4, RZ, RZ, R8 ;  /* 0x000000ffff047224 */ /* 0x000fe200078e0008 */
[----:B------:R-:W-:-:S03]  /*1120*/  IADD3 R18, R18, 0x8, RZ ;  /* 0x0000000812127810 */ /* 0x000fc60007ffe0ff */
[----:B------:R-:W2:Y:S04]  /*1130*/  LDG.E.EL.64 R20, desc[UR4][R6.64+0x1800] ;  /* 0x0018000406147981 */ /* 0x000ea8000c2e1b00 */
[----:B------:R-:W3:Y:S01]  /*1140*/  LDG.E.EL.64 R16, desc[UR4][R4.64+0x1800] ;  /* 0x0018000404107981 */ /* 0x000ee2000c2e1b00 */
[----:B------:R-:W-:-:S03]  /*1150*/  IADD3 R15, R19, R18, RZ ;  /* 0x00000012130f7210 */ /* 0x000fc60007ffe0ff */
[----:B-1----:R-:W4:Y:S04]  /*1160*/  LDG.E.EL.64 R12, desc[UR4][R4.64] ;  /* 0x00000004040c7981 */ /* 0x002f28000c2e1b00 */
[----:B------:R-:W5:Y:S01]  /*1170*/  LDG.E.EL.64 R10, desc[UR4][R6.64] ;  /* 0x00000004060a7981 */ /* 0x000f62000c2e1b00 */
[----:B------:R-:W-:-:S06]  /*1180*/  IMAD.WIDE R8, R15, 0x2, R2 ;  /* 0x000000020f087825 */ /* 0x000fcc00078e0202 */
[----:B------:R-:W5:Y:S01]  /*1190*/  LDG.E.EF.64 R8, desc[UR4][R8.64] ;  /* 0x0000000408087981 */ /* 0x000f62000c0e1b00 */
[----:B------:R-:W-:Y:S02]  /*11a0*/  ISETP.GE.U32.AND P0, PT, R18, 0xbf8, PT ;  /* 0x00000bf81200780c */ /* 0x000fe40003f06070 */
[----:B--2---:R-:W-:Y:S02]  /*11b0*/  SHF.L.U32 R23, R21, 0x10, RZ ;  /* 0x0000001015177819 */ /* 0x004fe400000006ff */
[C---:B------:R-:W-:Y:S01]  /*11c0*/  PRMT R22, R20.reuse, 0x7632, R22 ;  /* 0x0000763214167816 */ /* 0x040fe20000000016 */
[----:B------:R-:W-:Y:S01]  /*11d0*/  IMAD.U32 R20, R20, 0x10000, RZ ;  /* 0x0001000014147824 */ /* 0x000fe200078e00ff */
[C---:B---3--:R-:W-:Y:S02]  /*11e0*/  PRMT R21, R16.reuse, 0x7632, R21 ;  /* 0x0000763210157816 */ /* 0x048fe40000000015 */
[----:B------:R-:W-:Y:S01]  /*11f0*/  SHF.L.U32 R25, R16, 0x10, RZ ;  /* 0x0000001010197819 */ /* 0x000fe200000006ff */
[----:B------:R-:W-:Y:S01]  /*1200*/  IMAD.U32 R24, R17, 0x10000, RZ ;  /* 0x0001000011187824 */ /* 0x000fe200078e00ff */
[----:B------:R-:W-:-:S02]  /*1210*/  SHF.L.U32 R27, R21, 0x10, RZ ;  /* 0x00000010151b7819 */ /* 0x000fc400000006ff */
[----:B------:R-:W-:Y:S01]  /*1220*/  PRMT R21, R21, 0x7632, R21 ;  /* 0x0000763215157816 */ /* 0x000fe20000000015 */
[----:B------:R-:W-:Y:S01]  /*1230*/  FADD R16, R20, R25 ;  /* 0x0000001914107221 */ /* 0x000fe20000000000 */
[----:B------:R-:W-:Y:S01]  /*1240*/  PRMT R17, R17, 0x7632, R17 ;  /* 0x0000763211117816 */ /* 0x000fe20000000011 */
[----:B------:R-:W-:Y:S01]  /*1250*/  FADD R20, R23, R24 ;  /* 0x0000001817147221 */ /* 0x000fe20000000000 */
[C---:B----4-:R-:W-:Y:S02]  /*1260*/  PRMT R26, R12.reuse, 0x7632, R26 ;  /* 0x000076320c1a7816 */ /* 0x050fe4000000001a */
[----:B------:R-:W-:Y:S01]  /*1270*/  SHF.L.U32 R28, R12, 0x10, RZ ;  /* 0x000000100c1c7819 */ /* 0x000fe200000006ff */
[----:B-----5:R-:W-:Y:S01]  /*1280*/  IMAD.U32 R25, R10, 0x10000, RZ ;  /* 0x000100000a197824 */ /* 0x020fe200078e00ff */
[----:B------:R-:W-:Y:S02]  /*1290*/  PRMT R24, R11, 0x7632, R24 ;  /* 0x000076320b187816 */ /* 0x000fe40000000018 */
[----:B------:R-:W-:-:S02]  /*12a0*/  PRMT R12, R13, 0x7632, R12 ;  /* 0x000076320d0c7816 */ /* 0x000fc4000000000c */
[----:B------:R-:W-:Y:S02]  /*12b0*/  SHF.L.U32 R22, R22, 0x10, RZ ;  /* 0x0000001016167819 */ /* 0x000fe400000006ff */
[----:B------:R-:W-:Y:S01]  /*12c0*/  PRMT R23, R10, 0x7632, R23 ;  /* 0x000076320a177816 */ /* 0x000fe20000000017 */
[----:B------:R-:W-:Y:S01]  /*12d0*/  IMAD.U32 R21, R21, 0x10000, RZ ;  /* 0x0001000015157824 */ /* 0x000fe200078e00ff */
[----:B------:R-:W-:Y:S02]  /*12e0*/  SHF.L.U32 R11, R11, 0x10, RZ ;  /* 0x000000100b0b7819 */ /* 0x000fe400000006ff */
[----:B------:R-:W-:Y:S02]  /*12f0*/  SHF.L.U32 R30, R13, 0x10, RZ ;  /* 0x000000100d1e7819 */ /* 0x000fe400000006ff */
[----:B------:R-:W-:Y:S02]  /*1300*/  SHF.L.U32 R10, R17, 0x10, RZ ;  /* 0x00000010110a7819 */ /* 0x000fe400000006ff */
[----:B------:R-:W-:-:S02]  /*1310*/  SHF.L.U32 R24, R24, 0x10, RZ ;  /* 0x0000001018187819 */ /* 0x000fc400000006ff */
[----:B------:R-:W-:Y:S01]  /*1320*/  SHF.L.U32 R17, R12, 0x10, RZ ;  /* 0x000000100c117819 */ /* 0x000fe200000006ff */
[----:B------:R-:W-:Y:S01]  /*1330*/  FADD R22, R22, R27 ;  /* 0x0000001b16167221 */ /* 0x000fe20000000000 */
[----:B------:R-:W-:Y:S01]  /*1340*/  FADD R27, R21, R10 ;  /* 0x0000000a151b7221 */ /* 0x000fe20000000000 */
[----:B------:R-:W-:Y:S01]  /*1350*/  FADD R13, R11, R30 ;  /* 0x0000001e0b0d7221 */ /* 0x000fe20000000000 */
[----:B------:R-:W-:Y:S01]  /*1360*/  SHF.L.U32 R23, R23, 0x10, RZ ;  /* 0x0000001017177819 */ /* 0x000fe200000006ff */
[----:B------:R-:W-:Y:S01]  /*1370*/  FADD R12, R25, R28 ;  /* 0x0000001c190c7221 */ /* 0x000fe20000000000 */
[----:B------:R-:W1:Y:S01]  /*1380*/  LDC.64 R10, c[0x0][0x238] ;  /* 0x00008e00ff0a7b82 */ /* 0x000e620000000a00 */
[----:B------:R-:W-:Y:S02]  /*1390*/  IMAD.U32 R26, R26, 0x10000, RZ ;  /* 0x000100001a1a7824 */ /* 0x000fe400078e00ff */
[----:B------:R-:W-:Y:S01]  /*13a0*/  FADD R28, R24, R17 ;  /* 0x00000011181c7221 */ /* 0x000fe20000000000 */
[----:B------:R-:W-:-:S02]  /*13b0*/  SHF.L.U32 R21, R8, 0x10, RZ ;  /* 0x0000001008157819 */ /* 0x000fc400000006ff */
[----:B------:R-:W-:Y:S02]  /*13c0*/  PRMT R8, R8, 0x7632, R8 ;  /* 0x0000763208087816 */ /* 0x000fe40000000008 */
[----:B------:R-:W-:Y:S01]  /*13d0*/  PRMT R17, R9, 0x7632, R17 ;  /* 0x0000763209117816 */ /* 0x000fe20000000011 */
[----:B------:R-:W-:Y:S01]  /*13e0*/  FADD R26, R23, R26 ;  /* 0x0000001a171a7221 */ /* 0x000fe20000000000 */
[----:B------:R-:W-:Y:S01]  /*13f0*/  SHF.L.U32 R23, R9, 0x10, RZ ;  /* 0x0000001009177819 */ /* 0x000fe200000006ff */
[----:B------:R-:W-:Y:S01]  /*1400*/  IMAD.U32 R9, R8, 0x10000, RZ ;  /* 0x0001000008097824 */ /* 0x000fe200078e00ff */
[----:B------:R-:W-:Y:S01]  /*1410*/  SHF.L.U32 R17, R17, 0x10, RZ ;  /* 0x0000001011117819 */ /* 0x000fe200000006ff */
[C---:B------:R-:W-:Y:S02]  /*1420*/  FADD R21, -R14.reuse, R21 ;  /* 0x000000150e157221 */ /* 0x040fe40000000100 */
[C---:B------:R-:W-:Y:S01]  /*1430*/  FADD R23, -R14.reuse, R23 ;  /* 0x000000170e177221 */ /* 0x040fe20000000100 */
[C---:B------:R-:W-:Y:S01]  /*1440*/  FADD R9, -R14.reuse, R9 ;  /* 0x000000090e097221 */ /* 0x040fe20000000100 */
[----:B------:R-:W-:Y:S01]  /*1450*/  FADD R17, -R14, R17 ;  /* 0x000000110e117221 */ /* 0x000fe20000000100 */
[----:B------:R-:W-:Y:S01]  /*1460*/  FADD R16, R16, 1 ;  /* 0x3f80000010107421 */ /* 0x000fe20000000000 */
[----:B------:R-:W-:Y:S01]  /*1470*/  FADD R20, R20, 1 ;  /* 0x3f80000014147421 */ /* 0x000fe20000000000 */
[----:B------:R-:W-:Y:S01]  /*1480*/  FADD R22, R22, 1 ;  /* 0x3f80000016167421 */ /* 0x000fe20000000000 */
[----:B------:R-:W-:Y:S01]  /*1490*/  FADD R24, R27, 1 ;  /* 0x3f8000001b187421 */ /* 0x000fe20000000000 */
[C---:B------:R-:W-:Y:S01]  /*14a0*/  FMUL R21, R0.reuse, R21 ;  /* 0x0000001500157220 */ /* 0x040fe20000400000 */
[C---:B------:R-:W-:Y:S01]  /*14b0*/  FMUL R8, R0.reuse, R23 ;  /* 0x0000001700087220 */ /* 0x040fe20000400000 */
[C---:B------:R-:W-:Y:S01]  /*14c0*/  FMUL R9, R0.reuse, R9 ;  /* 0x0000000900097220 */ /* 0x040fe20000400000 */
[----:B------:R-:W-:Y:S01]  /*14d0*/  FMUL R17, R0, R17 ;  /* 0x0000001100117220 */ /* 0x000fe20000400000 */
[----:B------:R-:W-:Y:S01]  /*14e0*/  FFMA R12, R21, R16, R12 ;  /* 0x00000010150c7223 */ /* 0x000fe2000000000c */
[----:B------:R-:W-:Y:S01]  /*14f0*/  FFMA R8, R8, R20, R13 ;  /* 0x0000001408087223 */ /* 0x000fe2000000000d */
[----:B------:R-:W-:Y:S01]  /*1500*/  FFMA R9, R9, R22, R26 ;  /* 0x0000001609097223 */ /* 0x000fe2000000001a */
[----:B------:R-:W-:Y:S01]  /*1510*/  FFMA R17, R17, R24, R28 ;  /* 0x0000001811117223 */ /* 0x000fe2000000001c */
[----:B-1----:R-:W-:-:S03]  /*1520*/  IMAD.WIDE R10, R15, 0x2, R10 ;  /* 0x000000020f0a7825 */ /* 0x002fc600078e020a */
[----:B------:R-:W-:Y:S02]  /*1530*/  F2FP.BF16.F32.PACK_AB R12, R9, R12 ;  /* 0x0000000c090c723e */ /* 0x000fe400000010ff */
[----:B------:R-:W-:Y:S02]  /*1540*/  F2FP.BF16.F32.PACK_AB R13, R17, R8 ;  /* 0x00000008110d723e */ /* 0x000fe400000010ff */
[----:B------:R-:W-:Y:S02]  /*1550*/  IADD3 R8, P1, R4, 0x10, RZ ;  /* 0x0000001004087810 */ /* 0x000fe40007f3e0ff */
[----:B------:R-:W-:Y:S01]  /*1560*/  IADD3 R4, P2, R6, 0x10, RZ ;  /* 0x0000001006047810 */ /* 0x000fe20007f5e0ff */
[----:B------:R1:W-:Y:S01]  /*1570*/  STG.E.64 desc[UR4][R10.64], R12 ;  /* 0x0000000c0a007986 */ /* 0x0003e2000c101b04 */
[----:B------:R-:W-:Y:S02]  /*1580*/  IADD3.X R5, RZ, R5, RZ, P1, !PT ;  /* 0x00000005ff057210 */ /* 0x000fe40000ffe4ff */
[----:B------:R-:W-:Y:S01]  /*1590*/  IADD3.X R7, RZ, R7, RZ, P2, !PT ;  /* 0x00000007ff077210 */ /* 0x000fe200017fe4ff */
[----:B------:R-:W-:Y:S08]  /*15a0*/  @!P0 BRA `(.L_x_2) ;  /* 0xfffffff800d48947 */ /* 0x000ff0000383ffff */
[----:B------:R-:W-:Y:S05]  /*15b0*/  EXIT ;  /* 0x000000000000794d */ /* 0x000fea0003800000 */
.L_x_3:
[----:B------:R-:W-:-:S00]  /*15c0*/  BRA `(.L_x_3) ;  /* 0xfffffffc00fc7947 */ /* 0x000fc0000383ffff */
[----:B------:R-:W-:-:S00]  /*15d0*/  NOP ;  /* 0x0000000000007918 */ /* 0x000fc00000000000 */
        /* <DEDUP_REMOVED lines=10> */
.L_x_4:


//--------------------- .nv.global.init           --------------------------
	.section	.nv.global.init,"aw",@progbits
.nv.global.init:
	.type		_$_str,@object
	.size		_$_str,(.L_0 - _$_str)
_$_str:
        /*0000*/ 	.byte	0x5f, 0x5f, 0x43, 0x55, 0x44, 0x41, 0x5f, 0x46, 0x54, 0x5a, 0x00
.L_0:


//--------------------- .nv.constant0.triton_     --------------------------
	.section	.nv.constant0.triton_,"a",@progbits
	.sectionflags	@""
	.align	4
.nv.constant0.triton_:
	.zero		584
